//
// Generated by NVIDIA NVVM Compiler
//
// Compiler Build ID: CL-36424714
// Cuda compilation tools, release 13.0, V13.0.88
// Based on NVVM 20.0.0
//

.version 9.0
.target sm_100
.address_size 64

	// .globl	main_kernel

.visible .entry main_kernel(
	.param .u64 .ptr .align 1 main_kernel_param_0,
	.param .u64 .ptr .align 1 main_kernel_param_1
)
.maxntid 128
{
	.reg .b32 	%r<5>;
	.reg .b32 	%f<6>;
	.reg .b64 	%rd<8>;

	ld.param.u64 	%rd1, [main_kernel_param_0];
	ld.param.u64 	%rd2, [main_kernel_param_1];
	cvta.to.global.u64 	%rd3, %rd2;
	cvta.to.global.u64 	%rd4, %rd1;
	mov.u32 	%r1, %ctaid.x;
	shl.b32 	%r2, %r1, 7;
	mov.u32 	%r3, %tid.x;
	or.b32  	%r4, %r2, %r3;
	mul.wide.u32 	%rd5, %r4, 4;
	add.s64 	%rd6, %rd4, %rd5;
	ld.global.nc.f32 	%f1, [%rd6];
	ld.global.nc.f32 	%f2, [%rd6+4];
	add.f32 	%f3, %f1, %f2;
	ld.global.nc.f32 	%f4, [%rd6+8];
	add.f32 	%f5, %f3, %f4;
	add.s64 	%rd7, %rd3, %rd5;
	st.global.f32 	[%rd7], %f5;
	ret;

}


// ===== COMPILED SASS (sm_100) =====

	.target	sm_100

	.elftype	@"ET_EXEC"


//--------------------- .note.nv.tkinfo           --------------------------
	.section	.note.nv.tkinfo,"",@"SHT_NOTE"
	.sectionflags	@"SHF_NOTE_NV_TKINFO"
	.tkinfo
        /*0018*/ 	.word	0x00000002
        /*0030*/ 	.string	""
        /*0030*/ 	.string	"ptxas"
        /*0030*/ 	.string	"Cuda compilation tools, release 13.0, V13.0.88"
        /*0030*/ 	.string	"Build cuda_13.0.r13.0/compiler.36424714_0"
        /*0030*/ 	.string	"-arch sm_100 -m 64 "



//--------------------- .note.nv.cuinfo           --------------------------
	.section	.note.nv.cuinfo,"",@"SHT_NOTE"
	.sectionflags	@"SHF_NOTE_NV_CUINFO"
        /*0018*/ 	.short	0x0002
        /*001a*/ 	.short	0x0064
        /*001c*/ 	.short	0x0082
	.zero		2


//--------------------- .nv.info                  --------------------------
	.section	.nv.info,"",@"SHT_CUDA_INFO"
	.align	4


	//----- nvinfo : EIATTR_REGCOUNT
	.align		4
        /*0000*/ 	.byte	0x04, 0x2f
        /*0002*/ 	.short	(.L_1 - .L_0)
	.align		4
.L_0:
        /*0004*/ 	.word	index@(main_kernel)
        /*0008*/ 	.word	0x0000000e


	//----- nvinfo : EIATTR_FRAME_SIZE
	.align		4
.L_1:
        /*000c*/ 	.byte	0x04, 0x11
        /*000e*/ 	.short	(.L_3 - .L_2)
	.align		4
.L_2:
        /*0010*/ 	.word	index@(main_kernel)
        /*0014*/ 	.word	0x00000000


	//----- nvinfo : EIATTR_MIN_STACK_SIZE
	.align		4
.L_3:
        /*0018*/ 	.byte	0x04, 0x12
        /*001a*/ 	.short	(.L_5 - .L_4)
	.align		4
.L_4:
        /*001c*/ 	.word	index@(main_kernel)
        /*0020*/ 	.word	0x00000000
.L_5:


//--------------------- .nv.compat                --------------------------
	.section	.nv.compat,"",@"SHT_CUDA_COMPAT_INFO"
	.align	4
        /*0000*/ 	.byte	0x02, 0x09, 0x00, 0x00, 0x02, 0x02, 0x01, 0x00, 0x02, 0x05, 0x05, 0x00, 0x03, 0x07, 0x01, 0x01
        /*0010*/ 	.byte	0x02, 0x03, 0x00, 0x00, 0x02, 0x06, 0x01, 0x00, 0x04, 0x0b, 0x08, 0x00, 0x09, 0x00, 0x00, 0x00
        /*0020*/ 	.byte	0x00, 0x00, 0x00, 0x00


//--------------------- .nv.info.main_kernel      --------------------------
	.section	.nv.info.main_kernel,"",@"SHT_CUDA_INFO"
	.sectionflags	@""
	.align	4


	//----- nvinfo : EIATTR_CUDA_API_VERSION
	.align		4
        /*0000*/ 	.byte	0x04, 0x37
        /*0002*/ 	.short	(.L_7 - .L_6)
.L_6:
        /*0004*/ 	.word	0x00000082


	//----- nvinfo : EIATTR_KPARAM_INFO
	.align		4
.L_7:
        /*0008*/ 	.byte	0x04, 0x17
        /*000a*/ 	.short	(.L_9 - .L_8)
.L_8:
        /*000c*/ 	.word	0x00000000
        /*0010*/ 	.short	0x0001
        /*0012*/ 	.short	0x0008
        /*0014*/ 	.byte	0x00, 0xf5, 0x21, 0x00


	//----- nvinfo : EIATTR_KPARAM_INFO
	.align		4
.L_9:
        /*0018*/ 	.byte	0x04, 0x17
        /*001a*/ 	.short	(.L_11 - .L_10)
.L_10:
        /*001c*/ 	.word	0x00000000
        /*0020*/ 	.short	0x0000
        /*0022*/ 	.short	0x0000
        /*0024*/ 	.byte	0x00, 0xf5, 0x21, 0x00


	//----- nvinfo : EIATTR_SPARSE_MMA_MASK
	.align		4
.L_11:
        /*0028*/ 	.byte	0x03, 0x50
        /*002a*/ 	.short	0x0000


	//----- nvinfo : EIATTR_MAXREG_COUNT
	.align		4
        /*002c*/ 	.byte	0x03, 0x1b
        /*002e*/ 	.short	0x00ff


	//----- nvinfo : EIATTR_MERCURY_ISA_VERSION
	.align		4
        /*0030*/ 	.byte	0x03, 0x5f
        /*0032*/ 	.short	0x0101


	//----- nvinfo : EIATTR_VRC_CTA_INIT_COUNT
	.align		4
        /*0034*/ 	.byte	0x02, 0x4a
	.zero		1
	.zero		1


	//----- nvinfo : EIATTR_EXIT_INSTR_OFFSETS
	.align		4
        /*0038*/ 	.byte	0x04, 0x1c
        /*003a*/ 	.short	(.L_13 - .L_12)


	//   ....[0]....
.L_12:
        /*003c*/ 	.word	0x00000100


	//----- nvinfo : EIATTR_MAX_THREADS
	.align		4
.L_13:
        /*0040*/ 	.byte	0x04, 0x05
        /*0042*/ 	.short	(.L_15 - .L_14)
.L_14:
        /*0044*/ 	.word	0x00000080
        /*0048*/ 	.word	0x00000001
        /*004c*/ 	.word	0x00000001


	//----- nvinfo : EIATTR_CBANK_PARAM_SIZE
	.align		4
.L_15:
        /*0050*/ 	.byte	0x03, 0x19
        /*0052*/ 	.short	0x0010


	//----- nvinfo : EIATTR_PARAM_CBANK
	.align		4
        /*0054*/ 	.byte	0x04, 0x0a
        /*0056*/ 	.short	(.L_17 - .L_16)
	.align		4
.L_16:
        /*0058*/ 	.word	index@(.nv.constant0.main_kernel)
        /*005c*/ 	.short	0x0380
        /*005e*/ 	.short	0x0010


	//----- nvinfo : EIATTR_SW_WAR
	.align		4
.L_17:
        /*0060*/ 	.byte	0x04, 0x36
        /*0062*/ 	.short	(.L_19 - .L_18)
.L_18:
        /*0064*/ 	.word	0x00000008
.L_19:


//--------------------- .nv.callgraph             --------------------------
	.section	.nv.callgraph,"",@"SHT_CUDA_CALLGRAPH"
	.align	4
	.sectionentsize	8
	.align		4
        /*0000*/ 	.word	0x00000000
	.align		4
        /*0004*/ 	.word	0xffffffff
	.align		4
        /*0008*/ 	.word	0x00000000
	.align		4
        /*000c*/ 	.word	0xfffffffe
	.align		4
        /*0010*/ 	.word	0x00000000
	.align		4
        /*0014*/ 	.word	0xfffffffd
	.align		4
        /*0018*/ 	.word	0x00000000
	.align		4
        /*001c*/ 	.word	0xfffffffc


//--------------------- .text.main_kernel         --------------------------
	.section	.text.main_kernel,"ax",@progbits
	.align	128
        .global         main_kernel
        .type           main_kernel,@function
        .size           main_kernel,(.L_x_1 - main_kernel)
        .other          main_kernel,@"STO_CUDA_ENTRY STV_DEFAULT"
main_kernel:
.text.main_kernel:
[----:B------:R-:W-:Y:S01]  /*0000*/  LDC R1, c[0x0][0x37c] ;  /* 0x0000df00ff017b82 */ /* 0x000fe20000000800 */
[----:B------:R-:W0:Y:S07]  /*0010*/  S2R R7, SR_TID.X ;  /* 0x0000000000077919 */ /* 0x000e2e0000002100 */
[----:B------:R-:W1:Y:S01]  /*0020*/  S2UR UR4, SR_CTAID.X ;  /* 0x00000000000479c3 */ /* 0x000e620000002500 */
[----:B------:R-:W2:Y:S07]  /*0030*/  LDCU.64 UR6, c[0x0][0x358] ;  /* 0x00006b00ff0677ac */ /* 0x000eae0008000a00 */
[----:B------:R-:W3:Y:S08]  /*0040*/  LDC.64 R2, c[0x0][0x380] ;  /* 0x0000e000ff027b82 */ /* 0x000ef00000000a00 */
[----:B------:R-:W4:Y:S01]  /*0050*/  LDC.64 R4, c[0x0][0x388] ;  /* 0x0000e200ff047b82 */ /* 0x000f220000000a00 */
[----:B-1----:R-:W-:-:S06]  /*0060*/  USHF.L.U32 UR4, UR4, 0x7, URZ ;  /* 0x0000000704047899 */ /* 0x002fcc00080006ff */
[----:B0-----:R-:W-:-:S05]  /*0070*/  LOP3.LUT R7, R7, UR4, RZ, 0xfc, !PT ;  /* 0x0000000407077c12 */ /* 0x001fca000f8efcff */
[----:B---3--:R-:W-:-:S05]  /*0080*/  IMAD.WIDE.U32 R2, R7, 0x4, R2 ;  /* 0x0000000407027825 */ /* 0x008fca00078e0002 */
[----:B--2---:R-:W2:Y:S04]  /*0090*/  LDG.E.CONSTANT R0, desc[UR6][R2.64] ;  /* 0x0000000602007981 */ /* 0x004ea8000c1e9900 */
[----:B------:R-:W2:Y:S04]  /*00a0*/  LDG.E.CONSTANT R9, desc[UR6][R2.64+0x4] ;  /* 0x0000040602097981 */ /* 0x000ea8000c1e9900 */
[----:B------:R-:W3:Y:S01]  /*00b0*/  LDG.E.CONSTANT R11, desc[UR6][R2.64+0x8] ;  /* 0x00000806020b7981 */ /* 0x000ee2000c1e9900 */
[----:B----4-:R-:W-:-:S04]  /*00c0*/  IMAD.WIDE.U32 R4, R7, 0x4, R4 ;  /* 0x0000000407047825 */ /* 0x010fc800078e0004 */
[----:B--2---:R-:W-:-:S04]  /*00d0*/  FADD R0, R0, R9 ;  /* 0x0000000900007221 */ /* 0x004fc80000000000 */
[----:B---3--:R-:W-:-:S05]  /*00e0*/  FADD R11, R0, R11 ;  /* 0x0000000b000b7221 */ /* 0x008fca0000000000 */
[----:B------:R-:W-:Y:S01]  /*00f0*/  STG.E desc[UR6][R4.64], R11 ;  /* 0x0000000b04007986 */ /* 0x000fe2000c101906 */
[----:B------:R-:W-:Y:S05]  /*0100*/  EXIT ;  /* 0x000000000000794d */ /* 0x000fea0003800000 */
.L_x_0:
[----:B------:R-:W-:-:S00]  /*0110*/  BRA `(.L_x_0) ;  /* 0xfffffffc00fc7947 */ /* 0x000fc0000383ffff */
[----:B------:R-:W-:-:S00]  /*0120*/  NOP ;  /* 0x0000000000007918 */ /* 0x000fc00000000000 */
        /* <DEDUP_REMOVED lines=13> */
.L_x_1:


//--------------------- .nv.shared.reserved.0     --------------------------
	.section	.nv.shared.reserved.0,"aw",@nobits
	.weak		__nv_reservedSMEM_offset_0_alias
	.size		__nv_reservedSMEM_offset_0_alias, 0, 64
	.other		__nv_reservedSMEM_offset_0_alias,@"STO_CUDA_RESERVED_SHARED STV_DEFAULT"
__nv_reservedSMEM_offset_0_alias:
	.zero		0
	.zero		64


//--------------------- .nv.constant0.main_kernel --------------------------
	.section	.nv.constant0.main_kernel,"a",@progbits
	.sectionflags	@""
	.align	4
.nv.constant0.main_kernel:
	.zero		912


//--------------------- SYMBOLS --------------------------

	.type		.nv.reservedSmem.offset0,@object
	.size		.nv.reservedSmem.offset0,0x4
